//
// Generated by NVIDIA NVVM Compiler
//
// Compiler Build ID: CL-36424714
// Cuda compilation tools, release 13.0, V13.0.88
// Based on NVVM 20.0.0
//

.version 9.0
.target sm_100
.address_size 64

	// .globl	_Z15iteration_innerPPPdS1_S1_iiidd

.visible .entry _Z15iteration_innerPPPdS1_S1_iiidd(
	.param .u64 .ptr .align 1 _Z15iteration_innerPPPdS1_S1_iiidd_param_0,
	.param .u64 .ptr .align 1 _Z15iteration_innerPPPdS1_S1_iiidd_param_1,
	.param .u64 .ptr .align 1 _Z15iteration_innerPPPdS1_S1_iiidd_param_2,
	.param .u32 _Z15iteration_innerPPPdS1_S1_iiidd_param_3,
	.param .u32 _Z15iteration_innerPPPdS1_S1_iiidd_param_4,
	.param .u32 _Z15iteration_innerPPPdS1_S1_iiidd_param_5,
	.param .f64 _Z15iteration_innerPPPdS1_S1_iiidd_param_6,
	.param .f64 _Z15iteration_innerPPPdS1_S1_iiidd_param_7
)
{
	.reg .pred 	%p<6>;
	.reg .b32 	%r<20>;
	.reg .b64 	%rd<49>;
	.reg .b64 	%fd<17>;

	ld.param.u64 	%rd1, [_Z15iteration_innerPPPdS1_S1_iiidd_param_0];
	ld.param.u64 	%rd2, [_Z15iteration_innerPPPdS1_S1_iiidd_param_1];
	ld.param.u64 	%rd3, [_Z15iteration_innerPPPdS1_S1_iiidd_param_2];
	ld.param.u32 	%r4, [_Z15iteration_innerPPPdS1_S1_iiidd_param_3];
	ld.param.u32 	%r6, [_Z15iteration_innerPPPdS1_S1_iiidd_param_4];
	ld.param.u32 	%r7, [_Z15iteration_innerPPPdS1_S1_iiidd_param_5];
	ld.param.f64 	%fd1, [_Z15iteration_innerPPPdS1_S1_iiidd_param_6];
	ld.param.f64 	%fd2, [_Z15iteration_innerPPPdS1_S1_iiidd_param_7];
	mov.u32 	%r8, %tid.x;
	mov.u32 	%r9, %ctaid.x;
	mov.u32 	%r10, %ntid.x;
	mad.lo.s32 	%r1, %r9, %r10, %r8;
	add.s32 	%r11, %r1, 1;
	mov.u32 	%r12, %tid.y;
	mov.u32 	%r13, %ctaid.y;
	mov.u32 	%r14, %ntid.y;
	mad.lo.s32 	%r15, %r13, %r14, %r12;
	mov.u32 	%r16, %tid.z;
	mov.u32 	%r17, %ctaid.z;
	mov.u32 	%r18, %ntid.z;
	mad.lo.s32 	%r19, %r17, %r18, %r16;
	add.s32 	%r3, %r19, %r6;
	setp.gt.s32 	%p1, %r3, %r7;
	setp.ge.s32 	%p2, %r15, %r4;
	setp.gt.s32 	%p3, %r11, %r4;
	or.pred  	%p4, %p1, %p3;
	or.pred  	%p5, %p4, %p2;
	@%p5 bra 	$L__BB0_2;
	cvta.to.global.u64 	%rd4, %rd2;
	cvta.to.global.u64 	%rd5, %rd3;
	cvta.to.global.u64 	%rd6, %rd1;
	mul.wide.s32 	%rd7, %r3, 8;
	add.s64 	%rd8, %rd4, %rd7;
	ld.global.u64 	%rd9, [%rd8+-8];
	cvta.to.global.u64 	%rd10, %rd9;
	mul.wide.u32 	%rd11, %r15, 8;
	add.s64 	%rd12, %rd10, %rd11;
	ld.global.u64 	%rd13, [%rd12+8];
	cvta.to.global.u64 	%rd14, %rd13;
	mul.wide.s32 	%rd15, %r1, 8;
	add.s64 	%rd16, %rd14, %rd15;
	ld.global.f64 	%fd3, [%rd16+8];
	ld.global.u64 	%rd17, [%rd8+8];
	cvta.to.global.u64 	%rd18, %rd17;
	add.s64 	%rd19, %rd18, %rd11;
	ld.global.u64 	%rd20, [%rd19+8];
	cvta.to.global.u64 	%rd21, %rd20;
	add.s64 	%rd22, %rd21, %rd15;
	ld.global.f64 	%fd4, [%rd22+8];
	add.f64 	%fd5, %fd3, %fd4;
	ld.global.u64 	%rd23, [%rd8];
	cvta.to.global.u64 	%rd24, %rd23;
	add.s64 	%rd25, %rd24, %rd11;
	ld.global.u64 	%rd26, [%rd25];
	cvta.to.global.u64 	%rd27, %rd26;
	add.s64 	%rd28, %rd27, %rd15;
	ld.global.f64 	%fd6, [%rd28+8];
	add.f64 	%fd7, %fd5, %fd6;
	ld.global.u64 	%rd29, [%rd25+16];
	cvta.to.global.u64 	%rd30, %rd29;
	add.s64 	%rd31, %rd30, %rd15;
	ld.global.f64 	%fd8, [%rd31+8];
	add.f64 	%fd9, %fd7, %fd8;
	ld.global.u64 	%rd32, [%rd25+8];
	cvta.to.global.u64 	%rd33, %rd32;
	add.s64 	%rd34, %rd33, %rd15;
	ld.global.f64 	%fd10, [%rd34+16];
	add.f64 	%fd11, %fd9, %fd10;
	ld.global.f64 	%fd12, [%rd34];
	add.f64 	%fd13, %fd11, %fd12;
	add.s64 	%rd35, %rd5, %rd7;
	ld.global.u64 	%rd36, [%rd35];
	cvta.to.global.u64 	%rd37, %rd36;
	add.s64 	%rd38, %rd37, %rd11;
	ld.global.u64 	%rd39, [%rd38+8];
	cvta.to.global.u64 	%rd40, %rd39;
	add.s64 	%rd41, %rd40, %rd15;
	ld.global.f64 	%fd14, [%rd41+8];
	fma.rn.f64 	%fd15, %fd1, %fd14, %fd13;
	mul.f64 	%fd16, %fd2, %fd15;
	add.s64 	%rd42, %rd6, %rd7;
	ld.global.u64 	%rd43, [%rd42];
	cvta.to.global.u64 	%rd44, %rd43;
	add.s64 	%rd45, %rd44, %rd11;
	ld.global.u64 	%rd46, [%rd45+8];
	cvta.to.global.u64 	%rd47, %rd46;
	add.s64 	%rd48, %rd47, %rd15;
	st.global.f64 	[%rd48+8], %fd16;
$L__BB0_2:
	ret;

}


// ===== COMPILED SASS (sm_100) =====

	.target	sm_100

	.elftype	@"ET_EXEC"


//--------------------- .note.nv.tkinfo           --------------------------
	.section	.note.nv.tkinfo,"",@"SHT_NOTE"
	.sectionflags	@"SHF_NOTE_NV_TKINFO"
	.tkinfo
        /*0018*/ 	.word	0x00000002
        /*0030*/ 	.string	""
        /*0030*/ 	.string	"ptxas"
        /*0030*/ 	.string	"Cuda compilation tools, release 13.0, V13.0.88"
        /*0030*/ 	.string	"Build cuda_13.0.r13.0/compiler.36424714_0"
        /*0030*/ 	.string	"-arch sm_100 -m 64 "



//--------------------- .note.nv.cuinfo           --------------------------
	.section	.note.nv.cuinfo,"",@"SHT_NOTE"
	.sectionflags	@"SHF_NOTE_NV_CUINFO"
        /*0018*/ 	.short	0x0002
        /*001a*/ 	.short	0x0064
        /*001c*/ 	.short	0x0082
	.zero		2


//--------------------- .nv.info                  --------------------------
	.section	.nv.info,"",@"SHT_CUDA_INFO"
	.align	4


	//----- nvinfo : EIATTR_REGCOUNT
	.align		4
        /*0000*/ 	.byte	0x04, 0x2f
        /*0002*/ 	.short	(.L_1 - .L_0)
	.align		4
.L_0:
        /*0004*/ 	.word	index@(_Z15iteration_innerPPPdS1_S1_iiidd)
        /*0008*/ 	.word	0x00000018


	//----- nvinfo : EIATTR_FRAME_SIZE
	.align		4
.L_1:
        /*000c*/ 	.byte	0x04, 0x11
        /*000e*/ 	.short	(.L_3 - .L_2)
	.align		4
.L_2:
        /*0010*/ 	.word	index@(_Z15iteration_innerPPPdS1_S1_iiidd)
        /*0014*/ 	.word	0x00000000


	//----- nvinfo : EIATTR_MIN_STACK_SIZE
	.align		4
.L_3:
        /*0018*/ 	.byte	0x04, 0x12
        /*001a*/ 	.short	(.L_5 - .L_4)
	.align		4
.L_4:
        /*001c*/ 	.word	index@(_Z15iteration_innerPPPdS1_S1_iiidd)
        /*0020*/ 	.word	0x00000000
.L_5:


//--------------------- .nv.compat                --------------------------
	.section	.nv.compat,"",@"SHT_CUDA_COMPAT_INFO"
	.align	4
        /*0000*/ 	.byte	0x02, 0x09, 0x00, 0x00, 0x02, 0x02, 0x01, 0x00, 0x02, 0x05, 0x05, 0x00, 0x03, 0x07, 0x01, 0x01
        /*0010*/ 	.byte	0x02, 0x03, 0x00, 0x00, 0x02, 0x06, 0x01, 0x00, 0x04, 0x0b, 0x08, 0x00, 0x01, 0x00, 0x00, 0x00
        /*0020*/ 	.byte	0x00, 0x00, 0x00, 0x00


//--------------------- .nv.info._Z15iteration_innerPPPdS1_S1_iiidd --------------------------
	.section	.nv.info._Z15iteration_innerPPPdS1_S1_iiidd,"",@"SHT_CUDA_INFO"
	.sectionflags	@""
	.align	4


	//----- nvinfo : EIATTR_CUDA_API_VERSION
	.align		4
        /*0000*/ 	.byte	0x04, 0x37
        /*0002*/ 	.short	(.L_7 - .L_6)
.L_6:
        /*0004*/ 	.word	0x00000082


	//----- nvinfo : EIATTR_KPARAM_INFO
	.align		4
.L_7:
        /*0008*/ 	.byte	0x04, 0x17
        /*000a*/ 	.short	(.L_9 - .L_8)
.L_8:
        /*000c*/ 	.word	0x00000000
        /*0010*/ 	.short	0x0007
        /*0012*/ 	.short	0x0030
        /*0014*/ 	.byte	0x00, 0xf0, 0x21, 0x00


	//----- nvinfo : EIATTR_KPARAM_INFO
	.align		4
.L_9:
        /*0018*/ 	.byte	0x04, 0x17
        /*001a*/ 	.short	(.L_11 - .L_10)
.L_10:
        /*001c*/ 	.word	0x00000000
        /*0020*/ 	.short	0x0006
        /*0022*/ 	.short	0x0028
        /*0024*/ 	.byte	0x00, 0xf0, 0x21, 0x00


	//----- nvinfo : EIATTR_KPARAM_INFO
	.align		4
.L_11:
        /*0028*/ 	.byte	0x04, 0x17
        /*002a*/ 	.short	(.L_13 - .L_12)
.L_12:
        /*002c*/ 	.word	0x00000000
        /*0030*/ 	.short	0x0005
        /*0032*/ 	.short	0x0020
        /*0034*/ 	.byte	0x00, 0xf0, 0x11, 0x00


	//----- nvinfo : EIATTR_KPARAM_INFO
	.align		4
.L_13:
        /*0038*/ 	.byte	0x04, 0x17
        /*003a*/ 	.short	(.L_15 - .L_14)
.L_14:
        /*003c*/ 	.word	0x00000000
        /*0040*/ 	.short	0x0004
        /*0042*/ 	.short	0x001c
        /*0044*/ 	.byte	0x00, 0xf0, 0x11, 0x00


	//----- nvinfo : EIATTR_KPARAM_INFO
	.align		4
.L_15:
        /*0048*/ 	.byte	0x04, 0x17
        /*004a*/ 	.short	(.L_17 - .L_16)
.L_16:
        /*004c*/ 	.word	0x00000000
        /*0050*/ 	.short	0x0003
        /*0052*/ 	.short	0x0018
        /*0054*/ 	.byte	0x00, 0xf0, 0x11, 0x00


	//----- nvinfo : EIATTR_KPARAM_INFO
	.align		4
.L_17:
        /*0058*/ 	.byte	0x04, 0x17
        /*005a*/ 	.short	(.L_19 - .L_18)
.L_18:
        /*005c*/ 	.word	0x00000000
        /*0060*/ 	.short	0x0002
        /*0062*/ 	.short	0x0010
        /*0064*/ 	.byte	0x00, 0xf5, 0x21, 0x00


	//----- nvinfo : EIATTR_KPARAM_INFO
	.align		4
.L_19:
        /*0068*/ 	.byte	0x04, 0x17
        /*006a*/ 	.short	(.L_21 - .L_20)
.L_20:
        /*006c*/ 	.word	0x00000000
        /*0070*/ 	.short	0x0001
        /*0072*/ 	.short	0x0008
        /*0074*/ 	.byte	0x00, 0xf5, 0x21, 0x00


	//----- nvinfo : EIATTR_KPARAM_INFO
	.align		4
.L_21:
        /*0078*/ 	.byte	0x04, 0x17
        /*007a*/ 	.short	(.L_23 - .L_22)
.L_22:
        /*007c*/ 	.word	0x00000000
        /*0080*/ 	.short	0x0000
        /*0082*/ 	.short	0x0000
        /*0084*/ 	.byte	0x00, 0xf5, 0x21, 0x00


	//----- nvinfo : EIATTR_SPARSE_MMA_MASK
	.align		4
.L_23:
        /*0088*/ 	.byte	0x03, 0x50
        /*008a*/ 	.short	0x0000


	//----- nvinfo : EIATTR_MAXREG_COUNT
	.align		4
        /*008c*/ 	.byte	0x03, 0x1b
        /*008e*/ 	.short	0x00ff


	//----- nvinfo : EIATTR_MERCURY_ISA_VERSION
	.align		4
        /*0090*/ 	.byte	0x03, 0x5f
        /*0092*/ 	.short	0x0101


	//----- nvinfo : EIATTR_VRC_CTA_INIT_COUNT
	.align		4
        /*0094*/ 	.byte	0x02, 0x4a
	.zero		1
	.zero		1


	//----- nvinfo : EIATTR_EXIT_INSTR_OFFSETS
	.align		4
        /*0098*/ 	.byte	0x04, 0x1c
        /*009a*/ 	.short	(.L_25 - .L_24)


	//   ....[0]....
.L_24:
        /*009c*/ 	.word	0x00000140


	//   ....[1]....
        /*00a0*/ 	.word	0x00000450


	//----- nvinfo : EIATTR_CBANK_PARAM_SIZE
	.align		4
.L_25:
        /*00a4*/ 	.byte	0x03, 0x19
        /*00a6*/ 	.short	0x0038


	//----- nvinfo : EIATTR_PARAM_CBANK
	.align		4
        /*00a8*/ 	.byte	0x04, 0x0a
        /*00aa*/ 	.short	(.L_27 - .L_26)
	.align		4
.L_26:
        /*00ac*/ 	.word	index@(.nv.constant0._Z15iteration_innerPPPdS1_S1_iiidd)
        /*00b0*/ 	.short	0x0380
        /*00b2*/ 	.short	0x0038


	//----- nvinfo : EIATTR_SW_WAR
	.align		4
.L_27:
        /*00b4*/ 	.byte	0x04, 0x36
        /*00b6*/ 	.short	(.L_29 - .L_28)
.L_28:
        /*00b8*/ 	.word	0x00000008
.L_29:


//--------------------- .nv.callgraph             --------------------------
	.section	.nv.callgraph,"",@"SHT_CUDA_CALLGRAPH"
	.align	4
	.sectionentsize	8
	.align		4
        /*0000*/ 	.word	0x00000000
	.align		4
        /*0004*/ 	.word	0xffffffff
	.align		4
        /*0008*/ 	.word	0x00000000
	.align		4
        /*000c*/ 	.word	0xfffffffe
	.align		4
        /*0010*/ 	.word	0x00000000
	.align		4
        /*0014*/ 	.word	0xfffffffd
	.align		4
        /*0018*/ 	.word	0x00000000
	.align		4
        /*001c*/ 	.word	0xfffffffc


//--------------------- .text._Z15iteration_innerPPPdS1_S1_iiidd --------------------------
	.section	.text._Z15iteration_innerPPPdS1_S1_iiidd,"ax",@progbits
	.align	128
        .global         _Z15iteration_innerPPPdS1_S1_iiidd
        .type           _Z15iteration_innerPPPdS1_S1_iiidd,@function
        .size           _Z15iteration_innerPPPdS1_S1_iiidd,(.L_x_1 - _Z15iteration_innerPPPdS1_S1_iiidd)
        .other          _Z15iteration_innerPPPdS1_S1_iiidd,@"STO_CUDA_ENTRY STV_DEFAULT"
_Z15iteration_innerPPPdS1_S1_iiidd:
.text._Z15iteration_innerPPPdS1_S1_iiidd:
[----:B------:R-:W-:Y:S01]  /*0000*/  LDC R1, c[0x0][0x37c] ;  /* 0x0000df00ff017b82 */ /* 0x000fe20000000800 */
[----:B------:R-:W0:Y:S07]  /*0010*/  S2R R0, SR_TID.X ;  /* 0x0000000000007919 */ /* 0x000e2e0000002100 */
[----:B------:R-:W0:Y:S01]  /*0020*/  S2UR UR4, SR_CTAID.X ;  /* 0x00000000000479c3 */ /* 0x000e220000002500 */
[----:B------:R-:W1:Y:S01]  /*0030*/  LDCU.64 UR8, c[0x0][0x398] ;  /* 0x00007300ff0877ac */ /* 0x000e620008000a00 */
[----:B------:R-:W2:Y:S01]  /*0040*/  S2R R4, SR_TID.Z ;  /* 0x0000000000047919 */ /* 0x000ea20000002300 */
[----:B------:R-:W3:Y:S01]  /*0050*/  LDCU UR7, c[0x0][0x3a0] ;  /* 0x00007400ff0777ac */ /* 0x000ee20008000800 */
[----:B------:R-:W4:Y:S04]  /*0060*/  S2R R2, SR_TID.Y ;  /* 0x0000000000027919 */ /* 0x000f280000002200 */
[----:B------:R-:W0:Y:S08]  /*0070*/  LDC R3, c[0x0][0x360] ;  /* 0x0000d800ff037b82 */ /* 0x000e300000000800 */
[----:B------:R-:W4:Y:S08]  /*0080*/  LDC R5, c[0x0][0x364] ;  /* 0x0000d900ff057b82 */ /* 0x000f300000000800 */
[----:B------:R-:W2:Y:S08]  /*0090*/  S2UR UR6, SR_CTAID.Z ;  /* 0x00000000000679c3 */ /* 0x000eb00000002700 */
[----:B------:R-:W2:Y:S01]  /*00a0*/  LDC R7, c[0x0][0x368] ;  /* 0x0000da00ff077b82 */ /* 0x000ea20000000800 */
[----:B0-----:R-:W-:-:S07]  /*00b0*/  IMAD R0, R3, UR4, R0 ;  /* 0x0000000403007c24 */ /* 0x001fce000f8e0200 */
[----:B------:R-:W4:Y:S01]  /*00c0*/  S2UR UR5, SR_CTAID.Y ;  /* 0x00000000000579c3 */ /* 0x000f220000002600 */
[----:B--2---:R-:W-:Y:S01]  /*00d0*/  IMAD R3, R7, UR6, R4 ;  /* 0x0000000607037c24 */ /* 0x004fe2000f8e0204 */
[----:B------:R-:W-:-:S04]  /*00e0*/  IADD3 R4, PT, PT, R0, 0x1, RZ ;  /* 0x0000000100047810 */ /* 0x000fc80007ffe0ff */
[----:B-1----:R-:W-:Y:S02]  /*00f0*/  ISETP.GT.AND P0, PT, R4, UR8, PT ;  /* 0x0000000804007c0c */ /* 0x002fe4000bf04270 */
[----:B------:R-:W-:Y:S01]  /*0100*/  IADD3 R3, PT, PT, R3, UR9, RZ ;  /* 0x0000000903037c10 */ /* 0x000fe2000fffe0ff */
[----:B----4-:R-:W-:-:S03]  /*0110*/  IMAD R2, R5, UR5, R2 ;  /* 0x0000000505027c24 */ /* 0x010fc6000f8e0202 */
[----:B---3--:R-:W-:-:S04]  /*0120*/  ISETP.GT.OR P0, PT, R3, UR7, P0 ;  /* 0x0000000703007c0c */ /* 0x008fc80008704670 */
[----:B------:R-:W-:-:S13]  /*0130*/  ISETP.GE.OR P0, PT, R2, UR8, P0 ;  /* 0x0000000802007c0c */ /* 0x000fda0008706670 */
[----:B------:R-:W-:Y:S05]  /*0140*/  @P0 EXIT ;  /* 0x000000000000094d */ /* 0x000fea0003800000 */
[----:B------:R-:W0:Y:S01]  /*0150*/  LDC.64 R6, c[0x0][0x388] ;  /* 0x0000e200ff067b82 */ /* 0x000e220000000a00 */
[----:B------:R-:W1:Y:S01]  /*0160*/  LDCU.64 UR4, c[0x0][0x358] ;  /* 0x00006b00ff0477ac */ /* 0x000e620008000a00 */
[----:B------:R-:W2:Y:S06]  /*0170*/  LDCU.64 UR6, c[0x0][0x3a8] ;  /* 0x00007500ff0677ac */ /* 0x000eac0008000a00 */
[----:B------:R-:W3:Y:S01]  /*0180*/  LDC.64 R4, c[0x0][0x390] ;  /* 0x0000e400ff047b82 */ /* 0x000ee20000000a00 */
[----:B------:R-:W4:Y:S01]  /*0190*/  LDCU.64 UR8, c[0x0][0x3b0] ;  /* 0x00007600ff0877ac */ /* 0x000f220008000a00 */
[----:B0-----:R-:W-:-:S05]  /*01a0*/  IMAD.WIDE R6, R3, 0x8, R6 ;  /* 0x0000000803067825 */ /* 0x001fca00078e0206 */
[----:B-1----:R-:W5:Y:S04]  /*01b0*/  LDG.E.64 R8, desc[UR4][R6.64+-0x8] ;  /* 0xfffff80406087981 */ /* 0x002f68000c1e1b00 */
[----:B------:R-:W2:Y:S04]  /*01c0*/  LDG.E.64 R12, desc[UR4][R6.64+0x8] ;  /* 0x00000804060c7981 */ /* 0x000ea8000c1e1b00 */
[----:B------:R0:W4:Y:S01]  /*01d0*/  LDG.E.64 R14, desc[UR4][R6.64] ;  /* 0x00000004060e7981 */ /* 0x000122000c1e1b00 */
[----:B---3--:R-:W-:-:S06]  /*01e0*/  IMAD.WIDE R4, R3, 0x8, R4 ;  /* 0x0000000803047825 */ /* 0x008fcc00078e0204 */
[----:B------:R-:W3:Y:S01]  /*01f0*/  LDG.E.64 R4, desc[UR4][R4.64] ;  /* 0x0000000404047981 */ /* 0x000ee2000c1e1b00 */
[----:B0-----:R-:W0:Y:S02]  /*0200*/  LDC.64 R6, c[0x0][0x380] ;  /* 0x0000e000ff067b82 */ /* 0x001e240000000a00 */
[----:B0-----:R-:W-:-:S06]  /*0210*/  IMAD.WIDE R6, R3, 0x8, R6 ;  /* 0x0000000803067825 */ /* 0x001fcc00078e0206 */
[----:B------:R-:W3:Y:S01]  /*0220*/  LDG.E.64 R6, desc[UR4][R6.64] ;  /* 0x0000000406067981 */ /* 0x000ee2000c1e1b00 */
[----:B-----5:R-:W-:-:S04]  /*0230*/  IMAD.WIDE.U32 R10, R2, 0x8, R8 ;  /* 0x00000008020a7825 */ /* 0x020fc800078e0008 */
[C---:B--2---:R-:W-:Y:S02]  /*0240*/  IMAD.WIDE.U32 R12, R2.reuse, 0x8, R12 ;  /* 0x00000008020c7825 */ /* 0x044fe400078e000c */
[----:B------:R-:W2:Y:S04]  /*0250*/  LDG.E.64 R10, desc[UR4][R10.64+0x8] ;  /* 0x000008040a0a7981 */ /* 0x000ea8000c1e1b00 */
[----:B------:R-:W5:Y:S01]  /*0260*/  LDG.E.64 R12, desc[UR4][R12.64+0x8] ;  /* 0x000008040c0c7981 */ /* 0x000f62000c1e1b00 */
[----:B----4-:R-:W-:-:S05]  /*0270*/  IMAD.WIDE.U32 R18, R2, 0x8, R14 ;  /* 0x0000000802127825 */ /* 0x010fca00078e000e */
[----:B------:R-:W4:Y:S04]  /*0280*/  LDG.E.64 R16, desc[UR4][R18.64] ;  /* 0x0000000412107981 */ /* 0x000f28000c1e1b00 */
[----:B------:R-:W4:Y:S04]  /*0290*/  LDG.E.64 R14, desc[UR4][R18.64+0x10] ;  /* 0x00001004120e7981 */ /* 0x000f28000c1e1b00 */
[----:B------:R-:W4:Y:S01]  /*02a0*/  LDG.E.64 R8, desc[UR4][R18.64+0x8] ;  /* 0x0000080412087981 */ /* 0x000f22000c1e1b00 */
[----:B---3--:R-:W-:-:S05]  /*02b0*/  IMAD.WIDE.U32 R20, R2, 0x8, R4 ;  /* 0x0000000802147825 */ /* 0x008fca00078e0004 */
[----:B------:R0:W3:Y:S01]  /*02c0*/  LDG.E.64 R4, desc[UR4][R20.64+0x8] ;  /* 0x0000080414047981 */ /* 0x0000e2000c1e1b00 */
[----:B------:R-:W-:-:S06]  /*02d0*/  IMAD.WIDE.U32 R2, R2, 0x8, R6 ;  /* 0x0000000802027825 */ /* 0x000fcc00078e0006 */
[----:B------:R-:W3:Y:S01]  /*02e0*/  LDG.E.64 R2, desc[UR4][R2.64+0x8] ;  /* 0x0000080402027981 */ /* 0x000ee2000c1e1b00 */
[----:B--2---:R-:W-:-:S04]  /*02f0*/  IMAD.WIDE R10, R0, 0x8, R10 ;  /* 0x00000008000a7825 */ /* 0x004fc800078e020a */
[C---:B-----5:R-:W-:Y:S02]  /*0300*/  IMAD.WIDE R12, R0.reuse, 0x8, R12 ;  /* 0x00000008000c7825 */ /* 0x060fe400078e020c */
[----:B------:R-:W2:Y:S04]  /*0310*/  LDG.E.64 R10, desc[UR4][R10.64+0x8] ;  /* 0x000008040a0a7981 */ /* 0x000ea8000c1e1b00 */
[----:B------:R-:W2:Y:S01]  /*0320*/  LDG.E.64 R12, desc[UR4][R12.64+0x8] ;  /* 0x000008040c0c7981 */ /* 0x000ea2000c1e1b00 */
[----:B----4-:R-:W-:-:S04]  /*0330*/  IMAD.WIDE R16, R0, 0x8, R16 ;  /* 0x0000000800107825 */ /* 0x010fc800078e0210 */
[C---:B------:R-:W-:Y:S02]  /*0340*/  IMAD.WIDE R14, R0.reuse, 0x8, R14 ;  /* 0x00000008000e7825 */ /* 0x040fe400078e020e */
[----:B------:R-:W4:Y:S04]  /*0350*/  LDG.E.64 R16, desc[UR4][R16.64+0x8] ;  /* 0x0000080410107981 */ /* 0x000f28000c1e1b00 */
[----:B------:R-:W5:Y:S01]  /*0360*/  LDG.E.64 R14, desc[UR4][R14.64+0x8] ;  /* 0x000008040e0e7981 */ /* 0x000f62000c1e1b00 */
[----:B0-----:R-:W-:-:S05]  /*0370*/  IMAD.WIDE R20, R0, 0x8, R8 ;  /* 0x0000000800147825 */ /* 0x001fca00078e0208 */
[----:B------:R-:W5:Y:S01]  /*0380*/  LDG.E.64 R18, desc[UR4][R20.64+0x10] ;  /* 0x0000100414127981 */ /* 0x000f62000c1e1b00 */
[----:B---3--:R-:W-:-:S03]  /*0390*/  IMAD.WIDE R4, R0, 0x8, R4 ;  /* 0x0000000800047825 */ /* 0x008fc600078e0204 */
[----:B------:R-:W3:Y:S04]  /*03a0*/  LDG.E.64 R8, desc[UR4][R20.64] ;  /* 0x0000000414087981 */ /* 0x000ee8000c1e1b00 */
[----:B------:R-:W3:Y:S01]  /*03b0*/  LDG.E.64 R4, desc[UR4][R4.64+0x8] ;  /* 0x0000080404047981 */ /* 0x000ee2000c1e1b00 */
[----:B--2---:R-:W-:-:S08]  /*03c0*/  DADD R10, R10, R12 ;  /* 0x000000000a0a7229 */ /* 0x004fd0000000000c */
[----:B----4-:R-:W-:-:S08]  /*03d0*/  DADD R10, R10, R16 ;  /* 0x000000000a0a7229 */ /* 0x010fd00000000010 */
[----:B-----5:R-:W-:-:S08]  /*03e0*/  DADD R10, R10, R14 ;  /* 0x000000000a0a7229 */ /* 0x020fd0000000000e */
[----:B------:R-:W-:-:S08]  /*03f0*/  DADD R10, R10, R18 ;  /* 0x000000000a0a7229 */ /* 0x000fd00000000012 */
[----:B---3--:R-:W-:-:S08]  /*0400*/  DADD R8, R10, R8 ;  /* 0x000000000a087229 */ /* 0x008fd00000000008 */
[----:B------:R-:W-:Y:S01]  /*0410*/  DFMA R8, R4, UR6, R8 ;  /* 0x0000000604087c2b */ /* 0x000fe20008000008 */
[----:B------:R-:W-:-:S07]  /*0420*/  IMAD.WIDE R4, R0, 0x8, R2 ;  /* 0x0000000800047825 */ /* 0x000fce00078e0202 */
[----:B------:R-:W-:-:S07]  /*0430*/  DMUL R8, R8, UR8 ;  /* 0x0000000808087c28 */ /* 0x000fce0008000000 */
[----:B------:R-:W-:Y:S01]  /*0440*/  STG.E.64 desc[UR4][R4.64+0x8], R8 ;  /* 0x0000080804007986 */ /* 0x000fe2000c101b04 */
[----:B------:R-:W-:Y:S05]  /*0450*/  EXIT ;  /* 0x000000000000794d */ /* 0x000fea0003800000 */
.L_x_0:
[----:B------:R-:W-:-:S00]  /*0460*/  BRA `(.L_x_0) ;  /* 0xfffffffc00fc7947 */ /* 0x000fc0000383ffff */
[----:B------:R-:W-:-:S00]  /*0470*/  NOP ;  /* 0x0000000000007918 */ /* 0x000fc00000000000 */
        /* <DEDUP_REMOVED lines=8> */
.L_x_1:


//--------------------- .nv.shared.reserved.0     --------------------------
	.section	.nv.shared.reserved.0,"aw",@nobits
	.weak		__nv_reservedSMEM_offset_0_alias
	.size		__nv_reservedSMEM_offset_0_alias, 0, 64
	.other		__nv_reservedSMEM_offset_0_alias,@"STO_CUDA_RESERVED_SHARED STV_DEFAULT"
__nv_reservedSMEM_offset_0_alias:
	.zero		0
	.zero		64


//--------------------- .nv.constant0._Z15iteration_innerPPPdS1_S1_iiidd --------------------------
	.section	.nv.constant0._Z15iteration_innerPPPdS1_S1_iiidd,"a",@progbits
	.sectionflags	@""
	.align	4
.nv.constant0._Z15iteration_innerPPPdS1_S1_iiidd:
	.zero		952


//--------------------- SYMBOLS --------------------------

	.type		.nv.reservedSmem.offset0,@object
	.size		.nv.reservedSmem.offset0,0x4
